//
// Generated by NVIDIA NVVM Compiler
//
// Compiler Build ID: CL-36424714
// Cuda compilation tools, release 13.0, V13.0.88
// Based on NVVM 20.0.0
//

.version 9.0
.target sm_100
.address_size 64

	// .globl	_Z6calc_fPfS_iS_

.visible .entry _Z6calc_fPfS_iS_(
	.param .u64 .ptr .align 1 _Z6calc_fPfS_iS__param_0,
	.param .u64 .ptr .align 1 _Z6calc_fPfS_iS__param_1,
	.param .u32 _Z6calc_fPfS_iS__param_2,
	.param .u64 .ptr .align 1 _Z6calc_fPfS_iS__param_3
)
{


	ret;

}
	// .globl	_Z6calc_gPfS_S_PiS_ii
.visible .entry _Z6calc_gPfS_S_PiS_ii(
	.param .u64 .ptr .align 1 _Z6calc_gPfS_S_PiS_ii_param_0,
	.param .u64 .ptr .align 1 _Z6calc_gPfS_S_PiS_ii_param_1,
	.param .u64 .ptr .align 1 _Z6calc_gPfS_S_PiS_ii_param_2,
	.param .u64 .ptr .align 1 _Z6calc_gPfS_S_PiS_ii_param_3,
	.param .u64 .ptr .align 1 _Z6calc_gPfS_S_PiS_ii_param_4,
	.param .u32 _Z6calc_gPfS_S_PiS_ii_param_5,
	.param .u32 _Z6calc_gPfS_S_PiS_ii_param_6
)
{


	ret;

}
	// .globl	_Z14perturb_voxelsv
.visible .entry _Z14perturb_voxelsv()
{


	ret;

}


// ===== COMPILED SASS (sm_100) =====

	.target	sm_100

	.elftype	@"ET_EXEC"


//--------------------- .note.nv.tkinfo           --------------------------
	.section	.note.nv.tkinfo,"",@"SHT_NOTE"
	.sectionflags	@"SHF_NOTE_NV_TKINFO"
	.tkinfo
        /*0018*/ 	.word	0x00000002
        /*0030*/ 	.string	""
        /*0030*/ 	.string	"ptxas"
        /*0030*/ 	.string	"Cuda compilation tools, release 13.0, V13.0.88"
        /*0030*/ 	.string	"Build cuda_13.0.r13.0/compiler.36424714_0"
        /*0030*/ 	.string	"-arch sm_100 -m 64 "



//--------------------- .note.nv.cuinfo           --------------------------
	.section	.note.nv.cuinfo,"",@"SHT_NOTE"
	.sectionflags	@"SHF_NOTE_NV_CUINFO"
        /*0018*/ 	.short	0x0002
        /*001a*/ 	.short	0x0064
        /*001c*/ 	.short	0x0082
	.zero		2


//--------------------- .nv.info                  --------------------------
	.section	.nv.info,"",@"SHT_CUDA_INFO"
	.align	4


	//----- nvinfo : EIATTR_REGCOUNT
	.align		4
        /*0000*/ 	.byte	0x04, 0x2f
        /*0002*/ 	.short	(.L_1 - .L_0)
	.align		4
.L_0:
        /*0004*/ 	.word	index@(_Z6calc_fPfS_iS_)
        /*0008*/ 	.word	0x00000004


	//----- nvinfo : EIATTR_FRAME_SIZE
	.align		4
.L_1:
        /*000c*/ 	.byte	0x04, 0x11
        /*000e*/ 	.short	(.L_3 - .L_2)
	.align		4
.L_2:
        /*0010*/ 	.word	index@(_Z6calc_fPfS_iS_)
        /*0014*/ 	.word	0x00000000


	//----- nvinfo : EIATTR_REGCOUNT
	.align		4
.L_3:
        /*0018*/ 	.byte	0x04, 0x2f
        /*001a*/ 	.short	(.L_5 - .L_4)
	.align		4
.L_4:
        /*001c*/ 	.word	index@(_Z6calc_gPfS_S_PiS_ii)
        /*0020*/ 	.word	0x00000004


	//----- nvinfo : EIATTR_FRAME_SIZE
	.align		4
.L_5:
        /*0024*/ 	.byte	0x04, 0x11
        /*0026*/ 	.short	(.L_7 - .L_6)
	.align		4
.L_6:
        /*0028*/ 	.word	index@(_Z6calc_gPfS_S_PiS_ii)
        /*002c*/ 	.word	0x00000000


	//----- nvinfo : EIATTR_REGCOUNT
	.align		4
.L_7:
        /*0030*/ 	.byte	0x04, 0x2f
        /*0032*/ 	.short	(.L_9 - .L_8)
	.align		4
.L_8:
        /*0034*/ 	.word	index@(_Z14perturb_voxelsv)
        /*0038*/ 	.word	0x00000004


	//----- nvinfo : EIATTR_FRAME_SIZE
	.align		4
.L_9:
        /*003c*/ 	.byte	0x04, 0x11
        /*003e*/ 	.short	(.L_11 - .L_10)
	.align		4
.L_10:
        /*0040*/ 	.word	index@(_Z14perturb_voxelsv)
        /*0044*/ 	.word	0x00000000


	//----- nvinfo : EIATTR_MIN_STACK_SIZE
	.align		4
.L_11:
        /*0048*/ 	.byte	0x04, 0x12
        /*004a*/ 	.short	(.L_13 - .L_12)
	.align		4
.L_12:
        /*004c*/ 	.word	index@(_Z14perturb_voxelsv)
        /*0050*/ 	.word	0x00000000


	//----- nvinfo : EIATTR_MIN_STACK_SIZE
	.align		4
.L_13:
        /*0054*/ 	.byte	0x04, 0x12
        /*0056*/ 	.short	(.L_15 - .L_14)
	.align		4
.L_14:
        /*0058*/ 	.word	index@(_Z6calc_gPfS_S_PiS_ii)
        /*005c*/ 	.word	0x00000000


	//----- nvinfo : EIATTR_MIN_STACK_SIZE
	.align		4
.L_15:
        /*0060*/ 	.byte	0x04, 0x12
        /*0062*/ 	.short	(.L_17 - .L_16)
	.align		4
.L_16:
        /*0064*/ 	.word	index@(_Z6calc_fPfS_iS_)
        /*0068*/ 	.word	0x00000000
.L_17:


//--------------------- .nv.compat                --------------------------
	.section	.nv.compat,"",@"SHT_CUDA_COMPAT_INFO"
	.align	4
        /*0000*/ 	.byte	0x02, 0x09, 0x00, 0x00, 0x02, 0x02, 0x01, 0x00, 0x02, 0x05, 0x05, 0x00, 0x03, 0x07, 0x01, 0x01
        /*0010*/ 	.byte	0x02, 0x03, 0x00, 0x00, 0x02, 0x06, 0x01, 0x00, 0x04, 0x0b, 0x08, 0x00, 0x09, 0x00, 0x00, 0x00
        /*0020*/ 	.byte	0x00, 0x00, 0x00, 0x00


//--------------------- .nv.info._Z14perturb_voxelsv --------------------------
	.section	.nv.info._Z14perturb_voxelsv,"",@"SHT_CUDA_INFO"
	.sectionflags	@""
	.align	4


	//----- nvinfo : EIATTR_CUDA_API_VERSION
	.align		4
        /*0000*/ 	.byte	0x04, 0x37
        /*0002*/ 	.short	(.L_19 - .L_18)
.L_18:
        /*0004*/ 	.word	0x00000082


	//----- nvinfo : EIATTR_SPARSE_MMA_MASK
	.align		4
.L_19:
        /*0008*/ 	.byte	0x03, 0x50
        /*000a*/ 	.short	0x0000


	//----- nvinfo : EIATTR_MAXREG_COUNT
	.align		4
        /*000c*/ 	.byte	0x03, 0x1b
        /*000e*/ 	.short	0x00ff


	//----- nvinfo : EIATTR_MERCURY_ISA_VERSION
	.align		4
        /*0010*/ 	.byte	0x03, 0x5f
        /*0012*/ 	.short	0x0101


	//----- nvinfo : EIATTR_VRC_CTA_INIT_COUNT
	.align		4
        /*0014*/ 	.byte	0x02, 0x4a
	.zero		1
	.zero		1


	//----- nvinfo : EIATTR_EXIT_INSTR_OFFSETS
	.align		4
        /*0018*/ 	.byte	0x04, 0x1c
        /*001a*/ 	.short	(.L_21 - .L_20)


	//   ....[0]....
.L_20:
        /*001c*/ 	.word	0x00000010


	//----- nvinfo : EIATTR_SW_WAR
	.align		4
.L_21:
        /*0020*/ 	.byte	0x04, 0x36
        /*0022*/ 	.short	(.L_23 - .L_22)
.L_22:
        /*0024*/ 	.word	0x00000008
.L_23:


//--------------------- .nv.info._Z6calc_gPfS_S_PiS_ii --------------------------
	.section	.nv.info._Z6calc_gPfS_S_PiS_ii,"",@"SHT_CUDA_INFO"
	.sectionflags	@""
	.align	4


	//----- nvinfo : EIATTR_CUDA_API_VERSION
	.align		4
        /*0000*/ 	.byte	0x04, 0x37
        /*0002*/ 	.short	(.L_25 - .L_24)
.L_24:
        /*0004*/ 	.word	0x00000082


	//----- nvinfo : EIATTR_KPARAM_INFO
	.align		4
.L_25:
        /*0008*/ 	.byte	0x04, 0x17
        /*000a*/ 	.short	(.L_27 - .L_26)
.L_26:
        /*000c*/ 	.word	0x00000000
        /*0010*/ 	.short	0x0006
        /*0012*/ 	.short	0x002c
        /*0014*/ 	.byte	0x00, 0xf0, 0x11, 0x00


	//----- nvinfo : EIATTR_KPARAM_INFO
	.align		4
.L_27:
        /*0018*/ 	.byte	0x04, 0x17
        /*001a*/ 	.short	(.L_29 - .L_28)
.L_28:
        /*001c*/ 	.word	0x00000000
        /*0020*/ 	.short	0x0005
        /*0022*/ 	.short	0x0028
        /*0024*/ 	.byte	0x00, 0xf0, 0x11, 0x00


	//----- nvinfo : EIATTR_KPARAM_INFO
	.align		4
.L_29:
        /*0028*/ 	.byte	0x04, 0x17
        /*002a*/ 	.short	(.L_31 - .L_30)
.L_30:
        /*002c*/ 	.word	0x00000000
        /*0030*/ 	.short	0x0004
        /*0032*/ 	.short	0x0020
        /*0034*/ 	.byte	0x00, 0xf5, 0x21, 0x00


	//----- nvinfo : EIATTR_KPARAM_INFO
	.align		4
.L_31:
        /*0038*/ 	.byte	0x04, 0x17
        /*003a*/ 	.short	(.L_33 - .L_32)
.L_32:
        /*003c*/ 	.word	0x00000000
        /*0040*/ 	.short	0x0003
        /*0042*/ 	.short	0x0018
        /*0044*/ 	.byte	0x00, 0xf5, 0x21, 0x00


	//----- nvinfo : EIATTR_KPARAM_INFO
	.align		4
.L_33:
        /*0048*/ 	.byte	0x04, 0x17
        /*004a*/ 	.short	(.L_35 - .L_34)
.L_34:
        /*004c*/ 	.word	0x00000000
        /*0050*/ 	.short	0x0002
        /*0052*/ 	.short	0x0010
        /*0054*/ 	.byte	0x00, 0xf5, 0x21, 0x00


	//----- nvinfo : EIATTR_KPARAM_INFO
	.align		4
.L_35:
        /*0058*/ 	.byte	0x04, 0x17
        /*005a*/ 	.short	(.L_37 - .L_36)
.L_36:
        /*005c*/ 	.word	0x00000000
        /*0060*/ 	.short	0x0001
        /*0062*/ 	.short	0x0008
        /*0064*/ 	.byte	0x00, 0xf5, 0x21, 0x00


	//----- nvinfo : EIATTR_KPARAM_INFO
	.align		4
.L_37:
        /*0068*/ 	.byte	0x04, 0x17
        /*006a*/ 	.short	(.L_39 - .L_38)
.L_38:
        /*006c*/ 	.word	0x00000000
        /*0070*/ 	.short	0x0000
        /*0072*/ 	.short	0x0000
        /*0074*/ 	.byte	0x00, 0xf5, 0x21, 0x00


	//----- nvinfo : EIATTR_SPARSE_MMA_MASK
	.align		4
.L_39:
        /*0078*/ 	.byte	0x03, 0x50
        /*007a*/ 	.short	0x0000


	//----- nvinfo : EIATTR_MAXREG_COUNT
	.align		4
        /*007c*/ 	.byte	0x03, 0x1b
        /*007e*/ 	.short	0x00ff


	//----- nvinfo : EIATTR_MERCURY_ISA_VERSION
	.align		4
        /*0080*/ 	.byte	0x03, 0x5f
        /*0082*/ 	.short	0x0101


	//----- nvinfo : EIATTR_VRC_CTA_INIT_COUNT
	.align		4
        /*0084*/ 	.byte	0x02, 0x4a
	.zero		1
	.zero		1


	//----- nvinfo : EIATTR_EXIT_INSTR_OFFSETS
	.align		4
        /*0088*/ 	.byte	0x04, 0x1c
        /*008a*/ 	.short	(.L_41 - .L_40)


	//   ....[0]....
.L_40:
        /*008c*/ 	.word	0x00000010


	//----- nvinfo : EIATTR_CBANK_PARAM_SIZE
	.align		4
.L_41:
        /*0090*/ 	.byte	0x03, 0x19
        /*0092*/ 	.short	0x0030


	//----- nvinfo : EIATTR_PARAM_CBANK
	.align		4
        /*0094*/ 	.byte	0x04, 0x0a
        /*0096*/ 	.short	(.L_43 - .L_42)
	.align		4
.L_42:
        /*0098*/ 	.word	index@(.nv.constant0._Z6calc_gPfS_S_PiS_ii)
        /*009c*/ 	.short	0x0380
        /*009e*/ 	.short	0x0030


	//----- nvinfo : EIATTR_SW_WAR
	.align		4
.L_43:
        /*00a0*/ 	.byte	0x04, 0x36
        /*00a2*/ 	.short	(.L_45 - .L_44)
.L_44:
        /*00a4*/ 	.word	0x00000008
.L_45:


//--------------------- .nv.info._Z6calc_fPfS_iS_ --------------------------
	.section	.nv.info._Z6calc_fPfS_iS_,"",@"SHT_CUDA_INFO"
	.sectionflags	@""
	.align	4


	//----- nvinfo : EIATTR_CUDA_API_VERSION
	.align		4
        /*0000*/ 	.byte	0x04, 0x37
        /*0002*/ 	.short	(.L_47 - .L_46)
.L_46:
        /*0004*/ 	.word	0x00000082


	//----- nvinfo : EIATTR_KPARAM_INFO
	.align		4
.L_47:
        /*0008*/ 	.byte	0x04, 0x17
        /*000a*/ 	.short	(.L_49 - .L_48)
.L_48:
        /*000c*/ 	.word	0x00000000
        /*0010*/ 	.short	0x0003
        /*0012*/ 	.short	0x0018
        /*0014*/ 	.byte	0x00, 0xf5, 0x21, 0x00


	//----- nvinfo : EIATTR_KPARAM_INFO
	.align		4
.L_49:
        /*0018*/ 	.byte	0x04, 0x17
        /*001a*/ 	.short	(.L_51 - .L_50)
.L_50:
        /*001c*/ 	.word	0x00000000
        /*0020*/ 	.short	0x0002
        /*0022*/ 	.short	0x0010
        /*0024*/ 	.byte	0x00, 0xf0, 0x11, 0x00


	//----- nvinfo : EIATTR_KPARAM_INFO
	.align		4
.L_51:
        /*0028*/ 	.byte	0x04, 0x17
        /*002a*/ 	.short	(.L_53 - .L_52)
.L_52:
        /*002c*/ 	.word	0x00000000
        /*0030*/ 	.short	0x0001
        /*0032*/ 	.short	0x0008
        /*0034*/ 	.byte	0x00, 0xf5, 0x21, 0x00


	//----- nvinfo : EIATTR_KPARAM_INFO
	.align		4
.L_53:
        /*0038*/ 	.byte	0x04, 0x17
        /*003a*/ 	.short	(.L_55 - .L_54)
.L_54:
        /*003c*/ 	.word	0x00000000
        /*0040*/ 	.short	0x0000
        /*0042*/ 	.short	0x0000
        /*0044*/ 	.byte	0x00, 0xf5, 0x21, 0x00


	//----- nvinfo : EIATTR_SPARSE_MMA_MASK
	.align		4
.L_55:
        /*0048*/ 	.byte	0x03, 0x50
        /*004a*/ 	.short	0x0000


	//----- nvinfo : EIATTR_MAXREG_COUNT
	.align		4
        /*004c*/ 	.byte	0x03, 0x1b
        /*004e*/ 	.short	0x00ff


	//----- nvinfo : EIATTR_MERCURY_ISA_VERSION
	.align		4
        /*0050*/ 	.byte	0x03, 0x5f
        /*0052*/ 	.short	0x0101


	//----- nvinfo : EIATTR_VRC_CTA_INIT_COUNT
	.align		4
        /*0054*/ 	.byte	0x02, 0x4a
	.zero		1
	.zero		1


	//----- nvinfo : EIATTR_EXIT_INSTR_OFFSETS
	.align		4
        /*0058*/ 	.byte	0x04, 0x1c
        /*005a*/ 	.short	(.L_57 - .L_56)


	//   ....[0]....
.L_56:
        /*005c*/ 	.word	0x00000010


	//----- nvinfo : EIATTR_CBANK_PARAM_SIZE
	.align		4
.L_57:
        /*0060*/ 	.byte	0x03, 0x19
        /*0062*/ 	.short	0x0020


	//----- nvinfo : EIATTR_PARAM_CBANK
	.align		4
        /*0064*/ 	.byte	0x04, 0x0a
        /*0066*/ 	.short	(.L_59 - .L_58)
	.align		4
.L_58:
        /*0068*/ 	.word	index@(.nv.constant0._Z6calc_fPfS_iS_)
        /*006c*/ 	.short	0x0380
        /*006e*/ 	.short	0x0020


	//----- nvinfo : EIATTR_SW_WAR
	.align		4
.L_59:
        /*0070*/ 	.byte	0x04, 0x36
        /*0072*/ 	.short	(.L_61 - .L_60)
.L_60:
        /*0074*/ 	.word	0x00000008
.L_61:


//--------------------- .nv.callgraph             --------------------------
	.section	.nv.callgraph,"",@"SHT_CUDA_CALLGRAPH"
	.align	4
	.sectionentsize	8
	.align		4
        /*0000*/ 	.word	0x00000000
	.align		4
        /*0004*/ 	.word	0xffffffff
	.align		4
        /*0008*/ 	.word	0x00000000
	.align		4
        /*000c*/ 	.word	0xfffffffe
	.align		4
        /*0010*/ 	.word	0x00000000
	.align		4
        /*0014*/ 	.word	0xfffffffd
	.align		4
        /*0018*/ 	.word	0x00000000
	.align		4
        /*001c*/ 	.word	0xfffffffc


//--------------------- .text._Z14perturb_voxelsv --------------------------
	.section	.text._Z14perturb_voxelsv,"ax",@progbits
	.align	128
        .global         _Z14perturb_voxelsv
        .type           _Z14perturb_voxelsv,@function
        .size           _Z14perturb_voxelsv,(.L_x_3 - _Z14perturb_voxelsv)
        .other          _Z14perturb_voxelsv,@"STO_CUDA_ENTRY STV_DEFAULT"
_Z14perturb_voxelsv:
.text._Z14perturb_voxelsv:
[----:B------:R-:W-:Y:S01]  /*0000*/  LDC R1, c[0x0][0x37c] ;  /* 0x0000df00ff017b82 */ /* 0x000fe20000000800 */
[----:B------:R-:W-:Y:S05]  /*0010*/  EXIT ;  /* 0x000000000000794d */ /* 0x000fea0003800000 */
.L_x_0:
[----:B------:R-:W-:-:S00]  /*0020*/  BRA `(.L_x_0) ;  /* 0xfffffffc00fc7947 */ /* 0x000fc0000383ffff */
[----:B------:R-:W-:-:S00]  /*0030*/  NOP ;  /* 0x0000000000007918 */ /* 0x000fc00000000000 */
        /* <DEDUP_REMOVED lines=12> */
.L_x_3:


//--------------------- .text._Z6calc_gPfS_S_PiS_ii --------------------------
	.section	.text._Z6calc_gPfS_S_PiS_ii,"ax",@progbits
	.align	128
        .global         _Z6calc_gPfS_S_PiS_ii
        .type           _Z6calc_gPfS_S_PiS_ii,@function
        .size           _Z6calc_gPfS_S_PiS_ii,(.L_x_4 - _Z6calc_gPfS_S_PiS_ii)
        .other          _Z6calc_gPfS_S_PiS_ii,@"STO_CUDA_ENTRY STV_DEFAULT"
_Z6calc_gPfS_S_PiS_ii:
.text._Z6calc_gPfS_S_PiS_ii:
[----:B------:R-:W-:Y:S01]  /*0000*/  LDC R1, c[0x0][0x37c] ;  /* 0x0000df00ff017b82 */ /* 0x000fe20000000800 */
[----:B------:R-:W-:Y:S05]  /*0010*/  EXIT ;  /* 0x000000000000794d */ /* 0x000fea0003800000 */
.L_x_1:
        /* <DEDUP_REMOVED lines=14> */
.L_x_4:


//--------------------- .text._Z6calc_fPfS_iS_    --------------------------
	.section	.text._Z6calc_fPfS_iS_,"ax",@progbits
	.align	128
        .global         _Z6calc_fPfS_iS_
        .type           _Z6calc_fPfS_iS_,@function
        .size           _Z6calc_fPfS_iS_,(.L_x_5 - _Z6calc_fPfS_iS_)
        .other          _Z6calc_fPfS_iS_,@"STO_CUDA_ENTRY STV_DEFAULT"
_Z6calc_fPfS_iS_:
.text._Z6calc_fPfS_iS_:
[----:B------:R-:W-:Y:S01]  /*0000*/  LDC R1, c[0x0][0x37c] ;  /* 0x0000df00ff017b82 */ /* 0x000fe20000000800 */
[----:B------:R-:W-:Y:S05]  /*0010*/  EXIT ;  /* 0x000000000000794d */ /* 0x000fea0003800000 */
.L_x_2:
        /* <DEDUP_REMOVED lines=14> */
.L_x_5:


//--------------------- .nv.shared.reserved.0     --------------------------
	.section	.nv.shared.reserved.0,"aw",@nobits
	.weak		__nv_reservedSMEM_offset_0_alias
	.size		__nv_reservedSMEM_offset_0_alias, 0, 64
	.other		__nv_reservedSMEM_offset_0_alias,@"STO_CUDA_RESERVED_SHARED STV_DEFAULT"
__nv_reservedSMEM_offset_0_alias:
	.zero		0
	.zero		64


//--------------------- .nv.constant0._Z14perturb_voxelsv --------------------------
	.section	.nv.constant0._Z14perturb_voxelsv,"a",@progbits
	.sectionflags	@""
	.align	4
.nv.constant0._Z14perturb_voxelsv:
	.zero		896


//--------------------- .nv.constant0._Z6calc_gPfS_S_PiS_ii --------------------------
	.section	.nv.constant0._Z6calc_gPfS_S_PiS_ii,"a",@progbits
	.sectionflags	@""
	.align	4
.nv.constant0._Z6calc_gPfS_S_PiS_ii:
	.zero		944


//--------------------- .nv.constant0._Z6calc_fPfS_iS_ --------------------------
	.section	.nv.constant0._Z6calc_fPfS_iS_,"a",@progbits
	.sectionflags	@""
	.align	4
.nv.constant0._Z6calc_fPfS_iS_:
	.zero		928


//--------------------- SYMBOLS --------------------------

	.type		.nv.reservedSmem.offset0,@object
	.size		.nv.reservedSmem.offset0,0x4
